//
// Generated by NVIDIA NVVM Compiler
//
// Compiler Build ID: CL-36424714
// Cuda compilation tools, release 13.0, V13.0.88
// Based on NVVM 20.0.0
//

.version 9.0
.target sm_100
.address_size 64

	// .globl	_Z5calPiPd

.visible .entry _Z5calPiPd(
	.param .u64 .ptr .align 1 _Z5calPiPd_param_0
)
{
	.reg .pred 	%p<2>;
	.reg .b32 	%r<10>;
	.reg .b64 	%rd<5>;
	.reg .b64 	%fd<10>;

	ld.param.u64 	%rd1, [_Z5calPiPd_param_0];
	cvta.to.global.u64 	%rd2, %rd1;
	mov.u32 	%r1, %ctaid.x;
	mov.u32 	%r2, %ntid.x;
	mov.u32 	%r3, %tid.x;
	mad.lo.s32 	%r4, %r1, %r2, %r3;
	shl.b32 	%r5, %r4, 1;
	add.s32 	%r6, %r5, 2;
	cvt.rn.f64.s32 	%fd1, %r6;
	mov.f64 	%fd2, 0d4010000000000000;
	div.rn.f64 	%fd3, %fd2, %fd1;
	add.s32 	%r7, %r5, 3;
	cvt.rn.f64.s32 	%fd4, %r7;
	div.rn.f64 	%fd5, %fd3, %fd4;
	add.s32 	%r8, %r5, 4;
	cvt.rn.f64.s32 	%fd6, %r8;
	div.rn.f64 	%fd7, %fd5, %fd6;
	and.b32  	%r9, %r4, 1;
	setp.eq.b32 	%p1, %r9, 1;
	neg.f64 	%fd8, %fd7;
	selp.f64 	%fd9, %fd8, %fd7, %p1;
	mul.wide.s32 	%rd3, %r4, 8;
	add.s64 	%rd4, %rd2, %rd3;
	st.global.f64 	[%rd4], %fd9;
	ret;

}


// ===== COMPILED SASS (sm_100) =====

	.target	sm_100

	.elftype	@"ET_EXEC"


//--------------------- .note.nv.tkinfo           --------------------------
	.section	.note.nv.tkinfo,"",@"SHT_NOTE"
	.sectionflags	@"SHF_NOTE_NV_TKINFO"
	.tkinfo
        /*0018*/ 	.word	0x00000002
        /*0030*/ 	.string	""
        /*0030*/ 	.string	"ptxas"
        /*0030*/ 	.string	"Cuda compilation tools, release 13.0, V13.0.88"
        /*0030*/ 	.string	"Build cuda_13.0.r13.0/compiler.36424714_0"
        /*0030*/ 	.string	"-arch sm_100 -m 64 "



//--------------------- .note.nv.cuinfo           --------------------------
	.section	.note.nv.cuinfo,"",@"SHT_NOTE"
	.sectionflags	@"SHF_NOTE_NV_CUINFO"
        /*0018*/ 	.short	0x0002
        /*001a*/ 	.short	0x0064
        /*001c*/ 	.short	0x0082
	.zero		2


//--------------------- .nv.info                  --------------------------
	.section	.nv.info,"",@"SHT_CUDA_INFO"
	.align	4


	//----- nvinfo : EIATTR_REGCOUNT
	.align		4
        /*0000*/ 	.byte	0x04, 0x2f
        /*0002*/ 	.short	(.L_1 - .L_0)
	.align		4
.L_0:
        /*0004*/ 	.word	index@(_Z5calPiPd)
        /*0008*/ 	.word	0x00000019


	//----- nvinfo : EIATTR_FRAME_SIZE
	.align		4
.L_1:
        /*000c*/ 	.byte	0x04, 0x11
        /*000e*/ 	.short	(.L_3 - .L_2)
	.align		4
.L_2:
        /*0010*/ 	.word	index@($__internal_0_$__cuda_sm20_div_rn_f64_full)
        /*0014*/ 	.word	0x00000000


	//----- nvinfo : EIATTR_FRAME_SIZE
	.align		4
.L_3:
        /*0018*/ 	.byte	0x04, 0x11
        /*001a*/ 	.short	(.L_5 - .L_4)
	.align		4
.L_4:
        /*001c*/ 	.word	index@(_Z5calPiPd)
        /*0020*/ 	.word	0x00000000


	//----- nvinfo : EIATTR_MIN_STACK_SIZE
	.align		4
.L_5:
        /*0024*/ 	.byte	0x04, 0x12
        /*0026*/ 	.short	(.L_7 - .L_6)
	.align		4
.L_6:
        /*0028*/ 	.word	index@(_Z5calPiPd)
        /*002c*/ 	.word	0x00000000
.L_7:


//--------------------- .nv.compat                --------------------------
	.section	.nv.compat,"",@"SHT_CUDA_COMPAT_INFO"
	.align	4
        /*0000*/ 	.byte	0x02, 0x09, 0x00, 0x00, 0x02, 0x02, 0x01, 0x00, 0x02, 0x05, 0x05, 0x00, 0x03, 0x07, 0x01, 0x01
        /*0010*/ 	.byte	0x02, 0x03, 0x00, 0x00, 0x02, 0x06, 0x01, 0x00, 0x04, 0x0b, 0x08, 0x00, 0x01, 0x00, 0x00, 0x00
        /*0020*/ 	.byte	0x00, 0x00, 0x00, 0x00


//--------------------- .nv.info._Z5calPiPd       --------------------------
	.section	.nv.info._Z5calPiPd,"",@"SHT_CUDA_INFO"
	.sectionflags	@""
	.align	4


	//----- nvinfo : EIATTR_CUDA_API_VERSION
	.align		4
        /*0000*/ 	.byte	0x04, 0x37
        /*0002*/ 	.short	(.L_9 - .L_8)
.L_8:
        /*0004*/ 	.word	0x00000082


	//----- nvinfo : EIATTR_KPARAM_INFO
	.align		4
.L_9:
        /*0008*/ 	.byte	0x04, 0x17
        /*000a*/ 	.short	(.L_11 - .L_10)
.L_10:
        /*000c*/ 	.word	0x00000000
        /*0010*/ 	.short	0x0000
        /*0012*/ 	.short	0x0000
        /*0014*/ 	.byte	0x00, 0xf5, 0x21, 0x00


	//----- nvinfo : EIATTR_SPARSE_MMA_MASK
	.align		4
.L_11:
        /*0018*/ 	.byte	0x03, 0x50
        /*001a*/ 	.short	0x0000


	//----- nvinfo : EIATTR_MAXREG_COUNT
	.align		4
        /*001c*/ 	.byte	0x03, 0x1b
        /*001e*/ 	.short	0x00ff


	//----- nvinfo : EIATTR_MERCURY_ISA_VERSION
	.align		4
        /*0020*/ 	.byte	0x03, 0x5f
        /*0022*/ 	.short	0x0101


	//----- nvinfo : EIATTR_VRC_CTA_INIT_COUNT
	.align		4
        /*0024*/ 	.byte	0x02, 0x4a
	.zero		1
	.zero		1


	//----- nvinfo : EIATTR_EXIT_INSTR_OFFSETS
	.align		4
        /*0028*/ 	.byte	0x04, 0x1c
        /*002a*/ 	.short	(.L_13 - .L_12)


	//   ....[0]....
.L_12:
        /*002c*/ 	.word	0x00000550


	//----- nvinfo : EIATTR_CRS_STACK_SIZE
	.align		4
.L_13:
        /*0030*/ 	.byte	0x04, 0x1e
        /*0032*/ 	.short	(.L_15 - .L_14)
.L_14:
        /*0034*/ 	.word	0x00000000


	//----- nvinfo : EIATTR_CBANK_PARAM_SIZE
	.align		4
.L_15:
        /*0038*/ 	.byte	0x03, 0x19
        /*003a*/ 	.short	0x0008


	//----- nvinfo : EIATTR_PARAM_CBANK
	.align		4
        /*003c*/ 	.byte	0x04, 0x0a
        /*003e*/ 	.short	(.L_17 - .L_16)
	.align		4
.L_16:
        /*0040*/ 	.word	index@(.nv.constant0._Z5calPiPd)
        /*0044*/ 	.short	0x0380
        /*0046*/ 	.short	0x0008


	//----- nvinfo : EIATTR_SW_WAR
	.align		4
.L_17:
        /*0048*/ 	.byte	0x04, 0x36
        /*004a*/ 	.short	(.L_19 - .L_18)
.L_18:
        /*004c*/ 	.word	0x00000008
.L_19:


//--------------------- .nv.callgraph             --------------------------
	.section	.nv.callgraph,"",@"SHT_CUDA_CALLGRAPH"
	.align	4
	.sectionentsize	8
	.align		4
        /*0000*/ 	.word	0x00000000
	.align		4
        /*0004*/ 	.word	0xffffffff
	.align		4
        /*0008*/ 	.word	0x00000000
	.align		4
        /*000c*/ 	.word	0xfffffffe
	.align		4
        /*0010*/ 	.word	0x00000000
	.align		4
        /*0014*/ 	.word	0xfffffffd
	.align		4
        /*0018*/ 	.word	0x00000000
	.align		4
        /*001c*/ 	.word	0xfffffffc


//--------------------- .text._Z5calPiPd          --------------------------
	.section	.text._Z5calPiPd,"ax",@progbits
	.align	128
        .global         _Z5calPiPd
        .type           _Z5calPiPd,@function
        .size           _Z5calPiPd,(.L_x_12 - _Z5calPiPd)
        .other          _Z5calPiPd,@"STO_CUDA_ENTRY STV_DEFAULT"
_Z5calPiPd:
.text._Z5calPiPd:
[----:B------:R-:W-:Y:S01]  /*0000*/  LDC R1, c[0x0][0x37c] ;  /* 0x0000df00ff017b82 */ /* 0x000fe20000000800 */
[----:B------:R-:W0:Y:S07]  /*0010*/  S2R R3, SR_TID.X ;  /* 0x0000000000037919 */ /* 0x000e2e0000002100 */
[----:B------:R-:W0:Y:S01]  /*0020*/  S2UR UR4, SR_CTAID.X ;  /* 0x00000000000479c3 */ /* 0x000e220000002500 */
[----:B------:R-:W-:Y:S01]  /*0030*/  IMAD.MOV.U32 R2, RZ, RZ, 0x1 ;  /* 0x00000001ff027424 */ /* 0x000fe200078e00ff */
[----:B------:R-:W-:Y:S06]  /*0040*/  BSSY.RECONVERGENT B0, `(.L_x_0) ;  /* 0x0000015000007945 */ /* 0x000fec0003800200 */
[----:B------:R-:W0:Y:S02]  /*0050*/  LDC R0, c[0x0][0x360] ;  /* 0x0000d800ff007b82 */ /* 0x000e240000000800 */
[----:B0-----:R-:W-:-:S05]  /*0060*/  IMAD R0, R0, UR4, R3 ;  /* 0x0000000400007c24 */ /* 0x001fca000f8e0203 */
[----:B------:R-:W-:-:S06]  /*0070*/  LEA R4, R0, 0x2, 0x1 ;  /* 0x0000000200047811 */ /* 0x000fcc00078e08ff */
[----:B------:R-:W0:Y:S08]  /*0080*/  I2F.F64 R4, R4 ;  /* 0x0000000400047312 */ /* 0x000e300000201c00 */
[----:B0-----:R-:W0:Y:S02]  /*0090*/  MUFU.RCP64H R3, R5 ;  /* 0x0000000500037308 */ /* 0x001e240000001800 */
[----:B0-----:R-:W-:-:S08]  /*00a0*/  DFMA R6, -R4, R2, 1 ;  /* 0x3ff000000406742b */ /* 0x001fd00000000102 */
[----:B------:R-:W-:-:S08]  /*00b0*/  DFMA R6, R6, R6, R6 ;  /* 0x000000060606722b */ /* 0x000fd00000000006 */
[----:B------:R-:W-:-:S08]  /*00c0*/  DFMA R6, R2, R6, R2 ;  /* 0x000000060206722b */ /* 0x000fd00000000002 */
[----:B------:R-:W-:-:S08]  /*00d0*/  DFMA R2, -R4, R6, 1 ;  /* 0x3ff000000402742b */ /* 0x000fd00000000106 */
[----:B------:R-:W-:-:S08]  /*00e0*/  DFMA R2, R6, R2, R6 ;  /* 0x000000020602722b */ /* 0x000fd00000000006 */
[----:B------:R-:W-:-:S08]  /*00f0*/  DMUL R6, R2, 4 ;  /* 0x4010000002067828 */ /* 0x000fd00000000000 */
[----:B------:R-:W-:-:S08]  /*0100*/  DFMA R8, -R4, R6, 4 ;  /* 0x401000000408742b */ /* 0x000fd00000000106 */
[----:B------:R-:W-:-:S10]  /*0110*/  DFMA R2, R2, R8, R6 ;  /* 0x000000080202722b */ /* 0x000fd40000000006 */
[----:B------:R-:W-:-:S05]  /*0120*/  FFMA R6, RZ, R5, R3 ;  /* 0x00000005ff067223 */ /* 0x000fca0000000003 */
[----:B------:R-:W-:-:S13]  /*0130*/  FSETP.GT.AND P0, PT, |R6|, 1.469367938527859385e-39, PT ;  /* 0x001000000600780b */ /* 0x000fda0003f04200 */
[----:B------:R-:W-:Y:S05]  /*0140*/  @P0 BRA `(.L_x_1) ;  /* 0x0000000000100947 */ /* 0x000fea0003800000 */
[----:B------:R-:W-:Y:S01]  /*0150*/  IMAD.MOV.U32 R8, RZ, RZ, RZ ;  /* 0x000000ffff087224 */ /* 0x000fe200078e00ff */
[----:B------:R-:W-:Y:S01]  /*0160*/  MOV R10, 0x190 ;  /* 0x00000190000a7802 */ /* 0x000fe20000000f00 */
[----:B------:R-:W-:-:S07]  /*0170*/  IMAD.MOV.U32 R9, RZ, RZ, 0x40100000 ;  /* 0x40100000ff097424 */ /* 0x000fce00078e00ff */
[----:B------:R-:W-:Y:S05]  /*0180*/  CALL.REL.NOINC `($__internal_0_$__cuda_sm20_div_rn_f64_full) ;  /* 0x0000000000f47944 */ /* 0x000fea0003c00000 */
.L_x_1:
[----:B------:R-:W-:Y:S05]  /*0190*/  BSYNC.RECONVERGENT B0 ;  /* 0x0000000000007941 */ /* 0x000fea0003800200 */
.L_x_0:
[----:B------:R-:W-:Y:S01]  /*01a0*/  LEA R6, R0, 0x3, 0x1 ;  /* 0x0000000300067811 */ /* 0x000fe200078e08ff */
[----:B------:R-:W-:Y:S01]  /*01b0*/  IMAD.MOV.U32 R4, RZ, RZ, 0x1 ;  /* 0x00000001ff047424 */ /* 0x000fe200078e00ff */
[----:B------:R-:W-:Y:S01]  /*01c0*/  FSETP.GEU.AND P1, PT, |R3|, 6.5827683646048100446e-37, PT ;  /* 0x036000000300780b */ /* 0x000fe20003f2e200 */
[----:B------:R-:W-:Y:S03]  /*01d0*/  BSSY.RECONVERGENT B0, `(.L_x_2) ;  /* 0x0000016000007945 */ /* 0x000fe60003800200 */
[----:B------:R-:W0:Y:S08]  /*01e0*/  I2F.F64 R6, R6 ;  /* 0x0000000600067312 */ /* 0x000e300000201c00 */
[----:B0-----:R-:W0:Y:S02]  /*01f0*/  MUFU.RCP64H R5, R7 ;  /* 0x0000000700057308 */ /* 0x001e240000001800 */
[----:B0-----:R-:W-:-:S08]  /*0200*/  DFMA R8, -R6, R4, 1 ;  /* 0x3ff000000608742b */ /* 0x001fd00000000104 */
[----:B------:R-:W-:-:S08]  /*0210*/  DFMA R8, R8, R8, R8 ;  /* 0x000000080808722b */ /* 0x000fd00000000008 */
[----:B------:R-:W-:-:S08]  /*0220*/  DFMA R8, R4, R8, R4 ;  /* 0x000000080408722b */ /* 0x000fd00000000004 */
[----:B------:R-:W-:-:S08]  /*0230*/  DFMA R4, -R6, R8, 1 ;  /* 0x3ff000000604742b */ /* 0x000fd00000000108 */
[----:B------:R-:W-:-:S08]  /*0240*/  DFMA R4, R8, R4, R8 ;  /* 0x000000040804722b */ /* 0x000fd00000000008 */
[----:B------:R-:W-:-:S08]  /*0250*/  DMUL R8, R4, R2 ;  /* 0x0000000204087228 */ /* 0x000fd00000000000 */
[----:B------:R-:W-:-:S08]  /*0260*/  DFMA R10, -R6, R8, R2 ;  /* 0x00000008060a722b */ /* 0x000fd00000000102 */
[----:B------:R-:W-:-:S10]  /*0270*/  DFMA R4, R4, R10, R8 ;  /* 0x0000000a0404722b */ /* 0x000fd40000000008 */
[----:B------:R-:W-:-:S05]  /*0280*/  FFMA R8, RZ, R7, R5 ;  /* 0x00000007ff087223 */ /* 0x000fca0000000005 */
[----:B------:R-:W-:-:S13]  /*0290*/  FSETP.GT.AND P0, PT, |R8|, 1.469367938527859385e-39, PT ;  /* 0x001000000800780b */ /* 0x000fda0003f04200 */
[----:B------:R-:W-:Y:S05]  /*02a0*/  @P0 BRA P1, `(.L_x_3) ;  /* 0x0000000000200947 */ /* 0x000fea0000800000 */
[----:B------:R-:W-:Y:S01]  /*02b0*/  IMAD.MOV.U32 R8, RZ, RZ, R2 ;  /* 0x000000ffff087224 */ /* 0x000fe200078e0002 */
[----:B------:R-:W-:Y:S01]  /*02c0*/  MOV R10, 0x310 ;  /* 0x00000310000a7802 */ /* 0x000fe20000000f00 */
[----:B------:R-:W-:Y:S02]  /*02d0*/  IMAD.MOV.U32 R9, RZ, RZ, R3 ;  /* 0x000000ffff097224 */ /* 0x000fe400078e0003 */
[----:B------:R-:W-:Y:S02]  /*02e0*/  IMAD.MOV.U32 R4, RZ, RZ, R6 ;  /* 0x000000ffff047224 */ /* 0x000fe400078e0006 */
[----:B------:R-:W-:-:S07]  /*02f0*/  IMAD.MOV.U32 R5, RZ, RZ, R7 ;  /* 0x000000ffff057224 */ /* 0x000fce00078e0007 */
[----:B------:R-:W-:Y:S05]  /*0300*/  CALL.REL.NOINC `($__internal_0_$__cuda_sm20_div_rn_f64_full) ;  /* 0x0000000000947944 */ /* 0x000fea0003c00000 */
[----:B------:R-:W-:Y:S02]  /*0310*/  IMAD.MOV.U32 R4, RZ, RZ, R2 ;  /* 0x000000ffff047224 */ /* 0x000fe400078e0002 */
[----:B------:R-:W-:-:S07]  /*0320*/  IMAD.MOV.U32 R5, RZ, RZ, R3 ;  /* 0x000000ffff057224 */ /* 0x000fce00078e0003 */
.L_x_3:
[----:B------:R-:W-:Y:S05]  /*0330*/  BSYNC.RECONVERGENT B0 ;  /* 0x0000000000007941 */ /* 0x000fea0003800200 */
.L_x_2:
[----:B------:R-:W-:Y:S01]  /*0340*/  LEA R6, R0, 0x4, 0x1 ;  /* 0x0000000400067811 */ /* 0x000fe200078e08ff */
[----:B------:R-:W-:Y:S01]  /*0350*/  IMAD.MOV.U32 R2, RZ, RZ, 0x1 ;  /* 0x00000001ff027424 */ /* 0x000fe200078e00ff */
[----:B------:R-:W-:Y:S01]  /*0360*/  FSETP.GEU.AND P1, PT, |R5|, 6.5827683646048100446e-37, PT ;  /* 0x036000000500780b */ /* 0x000fe20003f2e200 */
[----:B------:R-:W0:Y:S01]  /*0370*/  LDCU.64 UR4, c[0x0][0x358] ;  /* 0x00006b00ff0477ac */ /* 0x000e220008000a00 */
[----:B------:R-:W-:Y:S02]  /*0380*/  BSSY.RECONVERGENT B0, `(.L_x_4) ;  /* 0x0000014000007945 */ /* 0x000fe40003800200 */
[----:B------:R-:W1:Y:S08]  /*0390*/  I2F.F64 R6, R6 ;  /* 0x0000000600067312 */ /* 0x000e700000201c00 */
[----:B-1----:R-:W1:Y:S02]  /*03a0*/  MUFU.RCP64H R3, R7 ;  /* 0x0000000700037308 */ /* 0x002e640000001800 */
[----:B-1----:R-:W-:-:S08]  /*03b0*/  DFMA R8, -R6, R2, 1 ;  /* 0x3ff000000608742b */ /* 0x002fd00000000102 */
        /* <DEDUP_REMOVED lines=9> */
[----:B0-----:R-:W-:Y:S05]  /*0450*/  @P0 BRA P1, `(.L_x_5) ;  /* 0x0000000000180947 */ /* 0x001fea0000800000 */
[----:B------:R-:W-:Y:S01]  /*0460*/  IMAD.MOV.U32 R8, RZ, RZ, R4 ;  /* 0x000000ffff087224 */ /* 0x000fe200078e0004 */
[----:B------:R-:W-:Y:S01]  /*0470*/  MOV R10, 0x4c0 ;  /* 0x000004c0000a7802 */ /* 0x000fe20000000f00 */
[----:B------:R-:W-:Y:S02]  /*0480*/  IMAD.MOV.U32 R9, RZ, RZ, R5 ;  /* 0x000000ffff097224 */ /* 0x000fe400078e0005 */
[----:B------:R-:W-:Y:S02]  /*0490*/  IMAD.MOV.U32 R4, RZ, RZ, R6 ;  /* 0x000000ffff047224 */ /* 0x000fe400078e0006 */
[----:B------:R-:W-:-:S07]  /*04a0*/  IMAD.MOV.U32 R5, RZ, RZ, R7 ;  /* 0x000000ffff057224 */ /* 0x000fce00078e0007 */
[----:B------:R-:W-:Y:S05]  /*04b0*/  CALL.REL.NOINC `($__internal_0_$__cuda_sm20_div_rn_f64_full) ;  /* 0x0000000000287944 */ /* 0x000fea0003c00000 */
.L_x_5:
[----:B------:R-:W-:Y:S05]  /*04c0*/  BSYNC.RECONVERGENT B0 ;  /* 0x0000000000007941 */ /* 0x000fea0003800200 */
.L_x_4:
[----:B------:R-:W0:Y:S01]  /*04d0*/  LDC.64 R6, c[0x0][0x380] ;  /* 0x0000e000ff067b82 */ /* 0x000e220000000a00 */
[----:B------:R-:W-:Y:S01]  /*04e0*/  DADD R4, -RZ, -R2 ;  /* 0x00000000ff047229 */ /* 0x000fe20000000902 */
[----:B------:R-:W-:-:S04]  /*04f0*/  LOP3.LUT R8, R0, 0x1, RZ, 0xc0, !PT ;  /* 0x0000000100087812 */ /* 0x000fc800078ec0ff */
[----:B------:R-:W-:-:S05]  /*0500*/  ISETP.NE.U32.AND P0, PT, R8, 0x1, PT ;  /* 0x000000010800780c */ /* 0x000fca0003f05070 */
[----:B------:R-:W-:Y:S02]  /*0510*/  FSEL R4, R4, R2, !P0 ;  /* 0x0000000204047208 */ /* 0x000fe40004000000 */
[----:B------:R-:W-:Y:S01]  /*0520*/  FSEL R5, R5, R3, !P0 ;  /* 0x0000000305057208 */ /* 0x000fe20004000000 */
[----:B0-----:R-:W-:-:S05]  /*0530*/  IMAD.WIDE R2, R0, 0x8, R6 ;  /* 0x0000000800027825 */ /* 0x001fca00078e0206 */
[----:B------:R-:W-:Y:S01]  /*0540*/  STG.E.64 desc[UR4][R2.64], R4 ;  /* 0x0000000402007986 */ /* 0x000fe2000c101b04 */
[----:B------:R-:W-:Y:S05]  /*0550*/  EXIT ;  /* 0x000000000000794d */ /* 0x000fea0003800000 */
        .weak           $__internal_0_$__cuda_sm20_div_rn_f64_full
        .type           $__internal_0_$__cuda_sm20_div_rn_f64_full,@function
        .size           $__internal_0_$__cuda_sm20_div_rn_f64_full,(.L_x_12 - $__internal_0_$__cuda_sm20_div_rn_f64_full)
$__internal_0_$__cuda_sm20_div_rn_f64_full:
[C---:B------:R-:W-:Y:S01]  /*0560*/  FSETP.GEU.AND P0, PT, |R5|.reuse, 1.469367938527859385e-39, PT ;  /* 0x001000000500780b */ /* 0x040fe20003f0e200 */
[----:B------:R-:W-:Y:S01]  /*0570*/  IMAD.MOV.U32 R7, RZ, RZ, R9 ;  /* 0x000000ffff077224 */ /* 0x000fe200078e0009 */
[C---:B------:R-:W-:Y:S01]  /*0580*/  LOP3.LUT R2, R5.reuse, 0x800fffff, RZ, 0xc0, !PT ;  /* 0x800fffff05027812 */ /* 0x040fe200078ec0ff */
[----:B------:R-:W-:Y:S01]  /*0590*/  IMAD.MOV.U32 R16, RZ, RZ, 0x1 ;  /* 0x00000001ff107424 */ /* 0x000fe200078e00ff */
[----:B------:R-:W-:Y:S01]  /*05a0*/  LOP3.LUT R14, R5, 0x7ff00000, RZ, 0xc0, !PT ;  /* 0x7ff00000050e7812 */ /* 0x000fe200078ec0ff */
[----:B------:R-:W-:Y:S01]  /*05b0*/  IMAD.MOV.U32 R6, RZ, RZ, R8 ;  /* 0x000000ffff067224 */ /* 0x000fe200078e0008 */
[----:B------:R-:W-:Y:S01]  /*05c0*/  LOP3.LUT R3, R2, 0x3ff00000, RZ, 0xfc, !PT ;  /* 0x3ff0000002037812 */ /* 0x000fe200078efcff */
[----:B------:R-:W-:Y:S01]  /*05d0*/  IMAD.MOV.U32 R2, RZ, RZ, R4 ;  /* 0x000000ffff027224 */ /* 0x000fe200078e0004 */
[C---:B------:R-:W-:Y:S01]  /*05e0*/  FSETP.GEU.AND P2, PT, |R7|.reuse, 1.469367938527859385e-39, PT ;  /* 0x001000000700780b */ /* 0x040fe20003f4e200 */
[----:B------:R-:W-:Y:S01]  /*05f0*/  BSSY.RECONVERGENT B1, `(.L_x_6) ;  /* 0x0000051000017945 */ /* 0x000fe20003800200 */
[----:B------:R-:W-:-:S03]  /*0600*/  LOP3.LUT R11, R7, 0x7ff00000, RZ, 0xc0, !PT ;  /* 0x7ff00000070b7812 */ /* 0x000fc600078ec0ff */
[----:B------:R-:W-:Y:S01]  /*0610*/  @!P0 DMUL R2, R4, 8.98846567431157953865e+307 ;  /* 0x7fe0000004028828 */ /* 0x000fe20000000000 */
[----:B------:R-:W-:-:S05]  /*0620*/  ISETP.GE.U32.AND P1, PT, R11, R14, PT ;  /* 0x0000000e0b00720c */ /* 0x000fca0003f26070 */
[----:B------:R-:W0:Y:S02]  /*0630*/  MUFU.RCP64H R17, R3 ;  /* 0x0000000300117308 */ /* 0x000e240000001800 */
[----:B------:R-:W-:Y:S01]  /*0640*/  @!P2 LOP3.LUT R12, R5, 0x7ff00000, RZ, 0xc0, !PT ;  /* 0x7ff00000050ca812 */ /* 0x000fe200078ec0ff */
[----:B------:R-:W-:-:S03]  /*0650*/  @!P2 IMAD.MOV.U32 R18, RZ, RZ, RZ ;  /* 0x000000ffff12a224 */ /* 0x000fc600078e00ff */
[----:B------:R-:W-:Y:S01]  /*0660*/  @!P2 ISETP.GE.U32.AND P3, PT, R11, R12, PT ;  /* 0x0000000c0b00a20c */ /* 0x000fe20003f66070 */
[----:B------:R-:W-:-:S05]  /*0670*/  IMAD.MOV.U32 R12, RZ, RZ, 0x1ca00000 ;  /* 0x1ca00000ff0c7424 */ /* 0x000fca00078e00ff */
[----:B------:R-:W-:-:S04]  /*0680*/  @!P2 SEL R13, R12, 0x63400000, !P3 ;  /* 0x634000000c0da807 */ /* 0x000fc80005800000 */
[----:B------:R-:W-:Y:S01]  /*0690*/  @!P2 LOP3.LUT R13, R13, 0x80000000, R7, 0xf8, !PT ;  /* 0x800000000d0da812 */ /* 0x000fe200078ef807 */
[----:B0-----:R-:W-:-:S03]  /*06a0*/  DFMA R8, R16, -R2, 1 ;  /* 0x3ff000001008742b */ /* 0x001fc60000000802 */
[----:B------:R-:W-:-:S05]  /*06b0*/  @!P2 LOP3.LUT R19, R13, 0x100000, RZ, 0xfc, !PT ;  /* 0x001000000d13a812 */ /* 0x000fca00078efcff */
[----:B------:R-:W-:-:S08]  /*06c0*/  DFMA R8, R8, R8, R8 ;  /* 0x000000080808722b */ /* 0x000fd00000000008 */
[----:B------:R-:W-:Y:S01]  /*06d0*/  DFMA R16, R16, R8, R16 ;  /* 0x000000081010722b */ /* 0x000fe20000000010 */
[----:B------:R-:W-:Y:S01]  /*06e0*/  SEL R9, R12, 0x63400000, !P1 ;  /* 0x634000000c097807 */ /* 0x000fe20004800000 */
[----:B------:R-:W-:-:S03]  /*06f0*/  IMAD.MOV.U32 R8, RZ, RZ, R6 ;  /* 0x000000ffff087224 */ /* 0x000fc600078e0006 */
[----:B------:R-:W-:-:S03]  /*0700*/  LOP3.LUT R9, R9, 0x800fffff, R7, 0xf8, !PT ;  /* 0x800fffff09097812 */ /* 0x000fc600078ef807 */
[----:B------:R-:W-:-:S03]  /*0710*/  DFMA R20, R16, -R2, 1 ;  /* 0x3ff000001014742b */ /* 0x000fc60000000802 */
[----:B------:R-:W-:-:S05]  /*0720*/  @!P2 DFMA R8, R8, 2, -R18 ;  /* 0x400000000808a82b */ /* 0x000fca0000000812 */
[----:B------:R-:W-:Y:S01]  /*0730*/  DFMA R16, R16, R20, R16 ;  /* 0x000000141010722b */ /* 0x000fe20000000010 */
[----:B------:R-:W-:Y:S02]  /*0740*/  IMAD.MOV.U32 R21, RZ, RZ, R11 ;  /* 0x000000ffff157224 */ /* 0x000fe400078e000b */
[----:B------:R-:W-:Y:S01]  /*0750*/  IMAD.MOV.U32 R20, RZ, RZ, R14 ;  /* 0x000000ffff147224 */ /* 0x000fe200078e000e */
[----:B------:R-:W-:Y:S02]  /*0760*/  @!P0 LOP3.LUT R20, R3, 0x7ff00000, RZ, 0xc0, !PT ;  /* 0x7ff0000003148812 */ /* 0x000fe400078ec0ff */
[----:B------:R-:W-:Y:S02]  /*0770*/  @!P2 LOP3.LUT R21, R9, 0x7ff00000, RZ, 0xc0, !PT ;  /* 0x7ff000000915a812 */ /* 0x000fe400078ec0ff */
[----:B------:R-:W-:Y:S01]  /*0780*/  DMUL R18, R16, R8 ;  /* 0x0000000810127228 */ /* 0x000fe20000000000 */
[----:B------:R-:W-:Y:S02]  /*0790*/  VIADD R22, R20, 0xffffffff ;  /* 0xffffffff14167836 */ /* 0x000fe40000000000 */
[----:B------:R-:W-:-:S05]  /*07a0*/  VIADD R13, R21, 0xffffffff ;  /* 0xffffffff150d7836 */ /* 0x000fca0000000000 */
[----:B------:R-:W-:Y:S01]  /*07b0*/  DFMA R14, R18, -R2, R8 ;  /* 0x80000002120e722b */ /* 0x000fe20000000008 */
[----:B------:R-:W-:-:S04]  /*07c0*/  ISETP.GT.U32.AND P0, PT, R13, 0x7feffffe, PT ;  /* 0x7feffffe0d00780c */ /* 0x000fc80003f04070 */
[----:B------:R-:W-:-:S03]  /*07d0*/  ISETP.GT.U32.OR P0, PT, R22, 0x7feffffe, P0 ;  /* 0x7feffffe1600780c */ /* 0x000fc60000704470 */
[----:B------:R-:W-:-:S10]  /*07e0*/  DFMA R14, R16, R14, R18 ;  /* 0x0000000e100e722b */ /* 0x000fd40000000012 */
[----:B------:R-:W-:Y:S05]  /*07f0*/  @P0 BRA `(.L_x_7) ;  /* 0x00000000006c0947 */ /* 0x000fea0003800000 */
[----:B------:R-:W-:-:S04]  /*0800*/  LOP3.LUT R16, R5, 0x7ff00000, RZ, 0xc0, !PT ;  /* 0x7ff0000005107812 */ /* 0x000fc800078ec0ff */
[CC--:B------:R-:W-:Y:S02]  /*0810*/  VIADDMNMX R6, R11.reuse, -R16.reuse, 0xb9600000, !PT ;  /* 0xb96000000b067446 */ /* 0x0c0fe40007800910 */
[----:B------:R-:W-:Y:S02]  /*0820*/  ISETP.GE.U32.AND P0, PT, R11, R16, PT ;  /* 0x000000100b00720c */ /* 0x000fe40003f06070 */
[----:B------:R-:W-:Y:S02]  /*0830*/  VIMNMX R6, PT, PT, R6, 0x46a00000, PT ;  /* 0x46a0000006067848 */ /* 0x000fe40003fe0100 */
[----:B------:R-:W-:-:S05]  /*0840*/  SEL R11, R12, 0x63400000, !P0 ;  /* 0x634000000c0b7807 */ /* 0x000fca0004000000 */
[----:B------:R-:W-:Y:S02]  /*0850*/  IMAD.IADD R11, R6, 0x1, -R11 ;  /* 0x00000001060b7824 */ /* 0x000fe400078e0a0b */
[----:B------:R-:W-:Y:S02]  /*0860*/  IMAD.MOV.U32 R6, RZ, RZ, RZ ;  /* 0x000000ffff067224 */ /* 0x000fe400078e00ff */
[----:B------:R-:W-:-:S06]  /*0870*/  VIADD R7, R11, 0x7fe00000 ;  /* 0x7fe000000b077836 */ /* 0x000fcc0000000000 */
[----:B------:R-:W-:-:S10]  /*0880*/  DMUL R12, R14, R6 ;  /* 0x000000060e0c7228 */ /* 0x000fd40000000000 */
[----:B------:R-:W-:-:S13]  /*0890*/  FSETP.GTU.AND P0, PT, |R13|, 1.469367938527859385e-39, PT ;  /* 0x001000000d00780b */ /* 0x000fda0003f0c200 */
[----:B------:R-:W-:Y:S05]  /*08a0*/  @P0 BRA `(.L_x_8) ;  /* 0x0000000000940947 */ /* 0x000fea0003800000 */
[----:B------:R-:W-:Y:S01]  /*08b0*/  DFMA R2, R14, -R2, R8 ;  /* 0x800000020e02722b */ /* 0x000fe20000000008 */
[----:B------:R-:W-:-:S09]  /*08c0*/  IMAD.MOV.U32 R6, RZ, RZ, RZ ;  /* 0x000000ffff067224 */ /* 0x000fd200078e00ff */
[C---:B------:R-:W-:Y:S02]  /*08d0*/  FSETP.NEU.AND P0, PT, R3.reuse, RZ, PT ;  /* 0x000000ff0300720b */ /* 0x040fe40003f0d000 */
[----:B------:R-:W-:-:S04]  /*08e0*/  LOP3.LUT R5, R3, 0x80000000, R5, 0x48, !PT ;  /* 0x8000000003057812 */ /* 0x000fc800078e4805 */
[----:B------:R-:W-:-:S07]  /*08f0*/  LOP3.LUT R7, R5, R7, RZ, 0xfc, !PT ;  /* 0x0000000705077212 */ /* 0x000fce00078efcff */
[----:B------:R-:W-:Y:S05]  /*0900*/  @!P0 BRA `(.L_x_8) ;  /* 0x00000000007c8947 */ /* 0x000fea0003800000 */
[----:B------:R-:W-:Y:S01]  /*0910*/  IMAD.MOV R3, RZ, RZ, -R11 ;  /* 0x000000ffff037224 */ /* 0x000fe200078e0a0b */
[----:B------:R-:W-:Y:S01]  /*0920*/  DMUL.RP R6, R14, R6 ;  /* 0x000000060e067228 */ /* 0x000fe20000008000 */
[----:B------:R-:W-:-:S06]  /*0930*/  IMAD.MOV.U32 R2, RZ, RZ, RZ ;  /* 0x000000ffff027224 */ /* 0x000fcc00078e00ff */
[----:B------:R-:W-:-:S03]  /*0940*/  DFMA R2, R12, -R2, R14 ;  /* 0x800000020c02722b */ /* 0x000fc6000000000e */
[----:B------:R-:W-:-:S03]  /*0950*/  LOP3.LUT R5, R7, R5, RZ, 0x3c, !PT ;  /* 0x0000000507057212 */ /* 0x000fc600078e3cff */
[----:B------:R-:W-:-:S04]  /*0960*/  IADD3 R2, PT, PT, -R11, -0x43300000, RZ ;  /* 0xbcd000000b027810 */ /* 0x000fc80007ffe1ff */
[----:B------:R-:W-:-:S04]  /*0970*/  FSETP.NEU.AND P0, PT, |R3|, R2, PT ;  /* 0x000000020300720b */ /* 0x000fc80003f0d200 */
[----:B------:R-:W-:Y:S02]  /*0980*/  FSEL R12, R6, R12, !P0 ;  /* 0x0000000c060c7208 */ /* 0x000fe40004000000 */
[----:B------:R-:W-:Y:S01]  /*0990*/  FSEL R13, R5, R13, !P0 ;  /* 0x0000000d050d7208 */ /* 0x000fe20004000000 */
[----:B------:R-:W-:Y:S06]  /*09a0*/  BRA `(.L_x_8) ;  /* 0x0000000000547947 */ /* 0x000fec0003800000 */
.L_x_7:
[----:B------:R-:W-:-:S14]  /*09b0*/  DSETP.NAN.AND P0, PT, R6, R6, PT ;  /* 0x000000060600722a */ /* 0x000fdc0003f08000 */
[----:B------:R-:W-:Y:S05]  /*09c0*/  @P0 BRA `(.L_x_9) ;  /* 0x0000000000440947 */ /* 0x000fea0003800000 */
[----:B------:R-:W-:-:S14]  /*09d0*/  DSETP.NAN.AND P0, PT, R4, R4, PT ;  /* 0x000000040400722a */ /* 0x000fdc0003f08000 */
[----:B------:R-:W-:Y:S05]  /*09e0*/  @P0 BRA `(.L_x_10) ;  /* 0x0000000000300947 */ /* 0x000fea0003800000 */
[----:B------:R-:W-:Y:S01]  /*09f0*/  ISETP.NE.AND P0, PT, R21, R20, PT ;  /* 0x000000141500720c */ /* 0x000fe20003f05270 */
[----:B------:R-:W-:Y:S02]  /*0a00*/  IMAD.MOV.U32 R12, RZ, RZ, 0x0 ;  /* 0x00000000ff0c7424 */ /* 0x000fe400078e00ff */
[----:B------:R-:W-:-:S10]  /*0a10*/  IMAD.MOV.U32 R13, RZ, RZ, -0x80000 ;  /* 0xfff80000ff0d7424 */ /* 0x000fd400078e00ff */
[----:B------:R-:W-:Y:S05]  /*0a20*/  @!P0 BRA `(.L_x_8) ;  /* 0x0000000000348947 */ /* 0x000fea0003800000 */
[----:B------:R-:W-:Y:S02]  /*0a30*/  ISETP.NE.AND P0, PT, R21, 0x7ff00000, PT ;  /* 0x7ff000001500780c */ /* 0x000fe40003f05270 */
[----:B------:R-:W-:Y:S02]  /*0a40*/  LOP3.LUT R13, R7, 0x80000000, R5, 0x48, !PT ;  /* 0x80000000070d7812 */ /* 0x000fe400078e4805 */
[----:B------:R-:W-:-:S13]  /*0a50*/  ISETP.EQ.OR P0, PT, R20, RZ, !P0 ;  /* 0x000000ff1400720c */ /* 0x000fda0004702670 */
[----:B------:R-:W-:Y:S01]  /*0a60*/  @P0 LOP3.LUT R2, R13, 0x7ff00000, RZ, 0xfc, !PT ;  /* 0x7ff000000d020812 */ /* 0x000fe200078efcff */
[----:B------:R-:W-:Y:S02]  /*0a70*/  @!P0 IMAD.MOV.U32 R12, RZ, RZ, RZ ;  /* 0x000000ffff0c8224 */ /* 0x000fe400078e00ff */
[----:B------:R-:W-:Y:S02]  /*0a80*/  @P0 IMAD.MOV.U32 R12, RZ, RZ, RZ ;  /* 0x000000ffff0c0224 */ /* 0x000fe400078e00ff */
[----:B------:R-:W-:Y:S01]  /*0a90*/  @P0 IMAD.MOV.U32 R13, RZ, RZ, R2 ;  /* 0x000000ffff0d0224 */ /* 0x000fe200078e0002 */
[----:B------:R-:W-:Y:S06]  /*0aa0*/  BRA `(.L_x_8) ;  /* 0x0000000000147947 */ /* 0x000fec0003800000 */
.L_x_10:
[----:B------:R-:W-:Y:S01]  /*0ab0*/  LOP3.LUT R13, R5, 0x80000, RZ, 0xfc, !PT ;  /* 0x00080000050d7812 */ /* 0x000fe200078efcff */
[----:B------:R-:W-:Y:S01]  /*0ac0*/  IMAD.MOV.U32 R12, RZ, RZ, R4 ;  /* 0x000000ffff0c7224 */ /* 0x000fe200078e0004 */
[----:B------:R-:W-:Y:S06]  /*0ad0*/  BRA `(.L_x_8) ;  /* 0x0000000000087947 */ /* 0x000fec0003800000 */
.L_x_9:
[----:B------:R-:W-:Y:S01]  /*0ae0*/  LOP3.LUT R13, R7, 0x80000, RZ, 0xfc, !PT ;  /* 0x00080000070d7812 */ /* 0x000fe200078efcff */
[----:B------:R-:W-:-:S07]  /*0af0*/  IMAD.MOV.U32 R12, RZ, RZ, R6 ;  /* 0x000000ffff0c7224 */ /* 0x000fce00078e0006 */
.L_x_8:
[----:B------:R-:W-:Y:S05]  /*0b00*/  BSYNC.RECONVERGENT B1 ;  /* 0x0000000000017941 */ /* 0x000fea0003800200 */
.L_x_6:
[----:B------:R-:W-:Y:S02]  /*0b10*/  IMAD.MOV.U32 R11, RZ, RZ, 0x0 ;  /* 0x00000000ff0b7424 */ /* 0x000fe400078e00ff */
[----:B------:R-:W-:Y:S02]  /*0b20*/  IMAD.MOV.U32 R2, RZ, RZ, R12 ;  /* 0x000000ffff027224 */ /* 0x000fe400078e000c */
[----:B------:R-:W-:Y:S01]  /*0b30*/  IMAD.MOV.U32 R3, RZ, RZ, R13 ;  /* 0x000000ffff037224 */ /* 0x000fe200078e000d */
[----:B------:R-:W-:Y:S06]  /*0b40*/  RET.REL.NODEC R10 `(_Z5calPiPd) ;  /* 0xfffffff40a2c7950 */ /* 0x000fec0003c3ffff */
.L_x_11:
[----:B------:R-:W-:-:S00]  /*0b50*/  BRA `(.L_x_11) ;  /* 0xfffffffc00fc7947 */ /* 0x000fc0000383ffff */
[----:B------:R-:W-:-:S00]  /*0b60*/  NOP ;  /* 0x0000000000007918 */ /* 0x000fc00000000000 */
        /* <DEDUP_REMOVED lines=9> */
.L_x_12:


//--------------------- .nv.shared.reserved.0     --------------------------
	.section	.nv.shared.reserved.0,"aw",@nobits
	.weak		__nv_reservedSMEM_offset_0_alias
	.size		__nv_reservedSMEM_offset_0_alias, 0, 64
	.other		__nv_reservedSMEM_offset_0_alias,@"STO_CUDA_RESERVED_SHARED STV_DEFAULT"
__nv_reservedSMEM_offset_0_alias:
	.zero		0
	.zero		64


//--------------------- .nv.constant0._Z5calPiPd  --------------------------
	.section	.nv.constant0._Z5calPiPd,"a",@progbits
	.sectionflags	@""
	.align	4
.nv.constant0._Z5calPiPd:
	.zero		904


//--------------------- SYMBOLS --------------------------

	.type		.nv.reservedSmem.offset0,@object
	.size		.nv.reservedSmem.offset0,0x4
